//
// Generated by NVIDIA NVVM Compiler
//
// Compiler Build ID: CL-36424714
// Cuda compilation tools, release 13.0, V13.0.88
// Based on NVVM 20.0.0
//

.version 9.0
.target sm_100
.address_size 64

	// .globl	_Z11hello_worldv
.extern .func  (.param .b32 func_retval0) vprintf
(
	.param .b64 vprintf_param_0,
	.param .b64 vprintf_param_1
)
;
.global .align 1 .b8 $str[23] = {72, 101, 108, 108, 111, 32, 87, 111, 114, 108, 100, 32, 70, 114, 111, 109, 32, 71, 80, 85, 33, 10};

.visible .entry _Z11hello_worldv()
{
	.reg .b32 	%r<3>;
	.reg .b64 	%rd<3>;

	mov.u64 	%rd1, $str;
	cvta.global.u64 	%rd2, %rd1;
	{ // callseq 0, 0
	.param .b64 param0;
	st.param.b64 	[param0], %rd2;
	.param .b64 param1;
	st.param.b64 	[param1], 0;
	.param .b32 retval0;
	call.uni (retval0), 
	vprintf, 
	(
	param0, 
	param1
	);
	ld.param.b32 	%r1, [retval0];
	} // callseq 0
	ret;

}


// ===== COMPILED SASS (sm_100) =====

	.target	sm_100

	.elftype	@"ET_EXEC"


//--------------------- .note.nv.tkinfo           --------------------------
	.section	.note.nv.tkinfo,"",@"SHT_NOTE"
	.sectionflags	@"SHF_NOTE_NV_TKINFO"
	.tkinfo
        /*0018*/ 	.word	0x00000002
        /*0030*/ 	.string	""
        /*0030*/ 	.string	"ptxas"
        /*0030*/ 	.string	"Cuda compilation tools, release 13.0, V13.0.88"
        /*0030*/ 	.string	"Build cuda_13.0.r13.0/compiler.36424714_0"
        /*0030*/ 	.string	"-arch sm_100 -m 64 "



//--------------------- .note.nv.cuinfo           --------------------------
	.section	.note.nv.cuinfo,"",@"SHT_NOTE"
	.sectionflags	@"SHF_NOTE_NV_CUINFO"
        /*0018*/ 	.short	0x0002
        /*001a*/ 	.short	0x0064
        /*001c*/ 	.short	0x0082
	.zero		2


//--------------------- .nv.info                  --------------------------
	.section	.nv.info,"",@"SHT_CUDA_INFO"
	.align	4


	//----- nvinfo : EIATTR_REGCOUNT
	.align		4
        /*0000*/ 	.byte	0x04, 0x2f
        /*0002*/ 	.short	(.L_2 - .L_1)
	.align		4
.L_1:
        /*0004*/ 	.word	index@(_Z11hello_worldv)
        /*0008*/ 	.word	0x00000018


	//----- nvinfo : EIATTR_FRAME_SIZE
	.align		4
.L_2:
        /*000c*/ 	.byte	0x04, 0x11
        /*000e*/ 	.short	(.L_4 - .L_3)
	.align		4
.L_3:
        /*0010*/ 	.word	index@(_Z11hello_worldv)
        /*0014*/ 	.word	0x00000000


	//----- nvinfo : EIATTR_MIN_STACK_SIZE
	.align		4
.L_4:
        /*0018*/ 	.byte	0x04, 0x12
        /*001a*/ 	.short	(.L_6 - .L_5)
	.align		4
.L_5:
        /*001c*/ 	.word	index@(_Z11hello_worldv)
        /*0020*/ 	.word	0x00000000
.L_6:


//--------------------- .nv.compat                --------------------------
	.section	.nv.compat,"",@"SHT_CUDA_COMPAT_INFO"
	.align	4
        /*0000*/ 	.byte	0x02, 0x09, 0x00, 0x00, 0x02, 0x02, 0x01, 0x00, 0x02, 0x05, 0x05, 0x00, 0x03, 0x07, 0x01, 0x01
        /*0010*/ 	.byte	0x02, 0x03, 0x00, 0x00, 0x02, 0x06, 0x01, 0x00, 0x04, 0x0b, 0x08, 0x00, 0x09, 0x00, 0x00, 0x00
        /*0020*/ 	.byte	0x00, 0x00, 0x00, 0x00


//--------------------- .nv.info._Z11hello_worldv --------------------------
	.section	.nv.info._Z11hello_worldv,"",@"SHT_CUDA_INFO"
	.sectionflags	@""
	.align	4


	//----- nvinfo : EIATTR_CUDA_API_VERSION
	.align		4
        /*0000*/ 	.byte	0x04, 0x37
        /*0002*/ 	.short	(.L_8 - .L_7)
.L_7:
        /*0004*/ 	.word	0x00000082


	//----- nvinfo : EIATTR_SPARSE_MMA_MASK
	.align		4
.L_8:
        /*0008*/ 	.byte	0x03, 0x50
        /*000a*/ 	.short	0x0000


	//----- nvinfo : EIATTR_MAXREG_COUNT
	.align		4
        /*000c*/ 	.byte	0x03, 0x1b
        /*000e*/ 	.short	0x00ff


	//----- nvinfo : EIATTR_EXTERNS
	.align		4
        /*0010*/ 	.byte	0x04, 0x0f
        /*0012*/ 	.short	(.L_10 - .L_9)


	//   ....[0]....
	.align		4
.L_9:
        /*0014*/ 	.word	index@(vprintf)


	//----- nvinfo : EIATTR_MERCURY_ISA_VERSION
	.align		4
.L_10:
        /*0018*/ 	.byte	0x03, 0x5f
        /*001a*/ 	.short	0x0101


	//----- nvinfo : EIATTR_VRC_CTA_INIT_COUNT
	.align		4
        /*001c*/ 	.byte	0x02, 0x4a
	.zero		1
	.zero		1


	//----- nvinfo : EIATTR_SYSCALL_OFFSETS
	.align		4
        /*0020*/ 	.byte	0x04, 0x46
        /*0022*/ 	.short	(.L_12 - .L_11)


	//   ....[0]....
.L_11:
        /*0024*/ 	.word	0x00000080


	//----- nvinfo : EIATTR_EXIT_INSTR_OFFSETS
	.align		4
.L_12:
        /*0028*/ 	.byte	0x04, 0x1c
        /*002a*/ 	.short	(.L_14 - .L_13)


	//   ....[0]....
.L_13:
        /*002c*/ 	.word	0x00000090


	//----- nvinfo : EIATTR_SW_WAR
	.align		4
.L_14:
        /*0030*/ 	.byte	0x04, 0x36
        /*0032*/ 	.short	(.L_16 - .L_15)
.L_15:
        /*0034*/ 	.word	0x00000008
.L_16:


//--------------------- .nv.callgraph             --------------------------
	.section	.nv.callgraph,"",@"SHT_CUDA_CALLGRAPH"
	.align	4
	.sectionentsize	8
	.align		4
        /*0000*/ 	.word	0x00000000
	.align		4
        /*0004*/ 	.word	0xffffffff
	.align		4
        /*0008*/ 	.word	index@(_Z11hello_worldv)
	.align		4
        /*000c*/ 	.word	index@(vprintf)
	.align		4
        /*0010*/ 	.word	0x00000000
	.align		4
        /*0014*/ 	.word	0xfffffffe
	.align		4
        /*0018*/ 	.word	0x00000000
	.align		4
        /*001c*/ 	.word	0xfffffffd
	.align		4
        /*0020*/ 	.word	0x00000000
	.align		4
        /*0024*/ 	.word	0xfffffffc


//--------------------- .nv.constant4             --------------------------
	.section	.nv.constant4,"a",@progbits
	.align	8
	.align		8
.nv.constant4:
        /*0000*/ 	.dword	vprintf
	.align		8
        /*0008*/ 	.dword	$str


//--------------------- .text._Z11hello_worldv    --------------------------
	.section	.text._Z11hello_worldv,"ax",@progbits
	.align	128
        .global         _Z11hello_worldv
        .type           _Z11hello_worldv,@function
        .size           _Z11hello_worldv,(.L_x_2 - _Z11hello_worldv)
        .other          _Z11hello_worldv,@"STO_CUDA_ENTRY STV_DEFAULT"
_Z11hello_worldv:
.text._Z11hello_worldv:
[----:B------:R-:W0:Y:S01]  /*0000*/  LDC R1, c[0x0][0x37c] ;  /* 0x0000df00ff017b82 */ /* 0x000e220000000800 */
[----:B------:R-:W-:Y:S01]  /*0010*/  MOV R0, 0x0 ;  /* 0x0000000000007802 */ /* 0x000fe20000000f00 */
[----:B------:R-:W1:Y:S01]  /*0020*/  LDCU.64 UR4, c[0x4][0x8] ;  /* 0x01000100ff0477ac */ /* 0x000e620008000a00 */
[----:B------:R-:W-:-:S05]  /*0030*/  CS2R R6, SRZ ;  /* 0x0000000000067805 */ /* 0x000fca000001ff00 */
[----:B------:R2:W3:Y:S01]  /*0040*/  LDC.64 R2, c[0x4][R0] ;  /* 0x0100000000027b82 */ /* 0x0004e20000000a00 */
[----:B-1----:R-:W-:Y:S02]  /*0050*/  IMAD.U32 R4, RZ, RZ, UR4 ;  /* 0x00000004ff047e24 */ /* 0x002fe4000f8e00ff */
[----:B--2---:R-:W-:-:S07]  /*0060*/  IMAD.U32 R5, RZ, RZ, UR5 ;  /* 0x00000005ff057e24 */ /* 0x004fce000f8e00ff */
[----:B------:R-:W-:-:S07]  /*0070*/  LEPC R20, `(.L_x_0) ;  /* 0x000000001014794e */ /* 0x000fce0000000000 */
[----:B0--3--:R-:W-:Y:S05]  /*0080*/  CALL.ABS.NOINC R2 ;  /* 0x0000000002007343 */ /* 0x009fea0003c00000 */
.L_x_0:
[----:B------:R-:W-:Y:S05]  /*0090*/  EXIT ;  /* 0x000000000000794d */ /* 0x000fea0003800000 */
.L_x_1:
[----:B------:R-:W-:-:S00]  /*00a0*/  BRA `(.L_x_1) ;  /* 0xfffffffc00fc7947 */ /* 0x000fc0000383ffff */
[----:B------:R-:W-:-:S00]  /*00b0*/  NOP ;  /* 0x0000000000007918 */ /* 0x000fc00000000000 */
        /* <DEDUP_REMOVED lines=12> */
.L_x_2:


//--------------------- .nv.global.init           --------------------------
	.section	.nv.global.init,"aw",@progbits
.nv.global.init:
	.type		$str,@object
	.size		$str,(.L_0 - $str)
$str:
        /*0000*/ 	.byte	0x48, 0x65, 0x6c, 0x6c, 0x6f, 0x20, 0x57, 0x6f, 0x72, 0x6c, 0x64, 0x20, 0x46, 0x72, 0x6f, 0x6d
        /*0010*/ 	.byte	0x20, 0x47, 0x50, 0x55, 0x21, 0x0a, 0x00
.L_0:


//--------------------- .nv.shared.reserved.0     --------------------------
	.section	.nv.shared.reserved.0,"aw",@nobits
	.weak		__nv_reservedSMEM_offset_0_alias
	.size		__nv_reservedSMEM_offset_0_alias, 0, 64
	.other		__nv_reservedSMEM_offset_0_alias,@"STO_CUDA_RESERVED_SHARED STV_DEFAULT"
__nv_reservedSMEM_offset_0_alias:
	.zero		0
	.zero		64


//--------------------- .nv.constant0._Z11hello_worldv --------------------------
	.section	.nv.constant0._Z11hello_worldv,"a",@progbits
	.sectionflags	@""
	.align	4
.nv.constant0._Z11hello_worldv:
	.zero		896


//--------------------- SYMBOLS --------------------------

	.type		.nv.reservedSmem.offset0,@object
	.size		.nv.reservedSmem.offset0,0x4
	.type		vprintf,@function
